//
// Generated by NVIDIA NVVM Compiler
//
// Compiler Build ID: CL-36424714
// Cuda compilation tools, release 13.0, V13.0.88
// Based on NVVM 20.0.0
//

.version 9.0
.target sm_100
.address_size 64

	// .globl	_Z6kerneliPi

.visible .entry _Z6kerneliPi(
	.param .u32 _Z6kerneliPi_param_0,
	.param .u64 .ptr .align 1 _Z6kerneliPi_param_1
)
{
	.reg .b32 	%r<7>;
	.reg .b64 	%rd<5>;

	ld.param.u32 	%r1, [_Z6kerneliPi_param_0];
	ld.param.u64 	%rd1, [_Z6kerneliPi_param_1];
	cvta.to.global.u64 	%rd2, %rd1;
	mov.u32 	%r2, %tid.x;
	mov.u32 	%r3, %ctaid.x;
	mov.u32 	%r4, %ntid.x;
	mad.lo.s32 	%r5, %r4, %r3, %r2;
	mad.lo.s32 	%r6, %r1, %r2, %r3;
	mul.wide.s32 	%rd3, %r5, 4;
	add.s64 	%rd4, %rd2, %rd3;
	st.global.u32 	[%rd4], %r6;
	ret;

}


// ===== COMPILED SASS (sm_100) =====

	.target	sm_100

	.elftype	@"ET_EXEC"


//--------------------- .note.nv.tkinfo           --------------------------
	.section	.note.nv.tkinfo,"",@"SHT_NOTE"
	.sectionflags	@"SHF_NOTE_NV_TKINFO"
	.tkinfo
        /*0018*/ 	.word	0x00000002
        /*0030*/ 	.string	""
        /*0030*/ 	.string	"ptxas"
        /*0030*/ 	.string	"Cuda compilation tools, release 13.0, V13.0.88"
        /*0030*/ 	.string	"Build cuda_13.0.r13.0/compiler.36424714_0"
        /*0030*/ 	.string	"-arch sm_100 -m 64 "



//--------------------- .note.nv.cuinfo           --------------------------
	.section	.note.nv.cuinfo,"",@"SHT_NOTE"
	.sectionflags	@"SHF_NOTE_NV_CUINFO"
        /*0018*/ 	.short	0x0002
        /*001a*/ 	.short	0x0064
        /*001c*/ 	.short	0x0082
	.zero		2


//--------------------- .nv.info                  --------------------------
	.section	.nv.info,"",@"SHT_CUDA_INFO"
	.align	4


	//----- nvinfo : EIATTR_REGCOUNT
	.align		4
        /*0000*/ 	.byte	0x04, 0x2f
        /*0002*/ 	.short	(.L_1 - .L_0)
	.align		4
.L_0:
        /*0004*/ 	.word	index@(_Z6kerneliPi)
        /*0008*/ 	.word	0x0000000a


	//----- nvinfo : EIATTR_FRAME_SIZE
	.align		4
.L_1:
        /*000c*/ 	.byte	0x04, 0x11
        /*000e*/ 	.short	(.L_3 - .L_2)
	.align		4
.L_2:
        /*0010*/ 	.word	index@(_Z6kerneliPi)
        /*0014*/ 	.word	0x00000000


	//----- nvinfo : EIATTR_MIN_STACK_SIZE
	.align		4
.L_3:
        /*0018*/ 	.byte	0x04, 0x12
        /*001a*/ 	.short	(.L_5 - .L_4)
	.align		4
.L_4:
        /*001c*/ 	.word	index@(_Z6kerneliPi)
        /*0020*/ 	.word	0x00000000
.L_5:


//--------------------- .nv.compat                --------------------------
	.section	.nv.compat,"",@"SHT_CUDA_COMPAT_INFO"
	.align	4
        /*0000*/ 	.byte	0x02, 0x09, 0x00, 0x00, 0x02, 0x02, 0x01, 0x00, 0x02, 0x05, 0x05, 0x00, 0x03, 0x07, 0x01, 0x01
        /*0010*/ 	.byte	0x02, 0x03, 0x00, 0x00, 0x02, 0x06, 0x01, 0x00, 0x04, 0x0b, 0x08, 0x00, 0x09, 0x00, 0x00, 0x00
        /*0020*/ 	.byte	0x00, 0x00, 0x00, 0x00


//--------------------- .nv.info._Z6kerneliPi     --------------------------
	.section	.nv.info._Z6kerneliPi,"",@"SHT_CUDA_INFO"
	.sectionflags	@""
	.align	4


	//----- nvinfo : EIATTR_CUDA_API_VERSION
	.align		4
        /*0000*/ 	.byte	0x04, 0x37
        /*0002*/ 	.short	(.L_7 - .L_6)
.L_6:
        /*0004*/ 	.word	0x00000082


	//----- nvinfo : EIATTR_KPARAM_INFO
	.align		4
.L_7:
        /*0008*/ 	.byte	0x04, 0x17
        /*000a*/ 	.short	(.L_9 - .L_8)
.L_8:
        /*000c*/ 	.word	0x00000000
        /*0010*/ 	.short	0x0001
        /*0012*/ 	.short	0x0008
        /*0014*/ 	.byte	0x00, 0xf5, 0x21, 0x00


	//----- nvinfo : EIATTR_KPARAM_INFO
	.align		4
.L_9:
        /*0018*/ 	.byte	0x04, 0x17
        /*001a*/ 	.short	(.L_11 - .L_10)
.L_10:
        /*001c*/ 	.word	0x00000000
        /*0020*/ 	.short	0x0000
        /*0022*/ 	.short	0x0000
        /*0024*/ 	.byte	0x00, 0xf0, 0x11, 0x00


	//----- nvinfo : EIATTR_SPARSE_MMA_MASK
	.align		4
.L_11:
        /*0028*/ 	.byte	0x03, 0x50
        /*002a*/ 	.short	0x0000


	//----- nvinfo : EIATTR_MAXREG_COUNT
	.align		4
        /*002c*/ 	.byte	0x03, 0x1b
        /*002e*/ 	.short	0x00ff


	//----- nvinfo : EIATTR_MERCURY_ISA_VERSION
	.align		4
        /*0030*/ 	.byte	0x03, 0x5f
        /*0032*/ 	.short	0x0101


	//----- nvinfo : EIATTR_VRC_CTA_INIT_COUNT
	.align		4
        /*0034*/ 	.byte	0x02, 0x4a
	.zero		1
	.zero		1


	//----- nvinfo : EIATTR_EXIT_INSTR_OFFSETS
	.align		4
        /*0038*/ 	.byte	0x04, 0x1c
        /*003a*/ 	.short	(.L_13 - .L_12)


	//   ....[0]....
.L_12:
        /*003c*/ 	.word	0x000000b0


	//----- nvinfo : EIATTR_CBANK_PARAM_SIZE
	.align		4
.L_13:
        /*0040*/ 	.byte	0x03, 0x19
        /*0042*/ 	.short	0x0010


	//----- nvinfo : EIATTR_PARAM_CBANK
	.align		4
        /*0044*/ 	.byte	0x04, 0x0a
        /*0046*/ 	.short	(.L_15 - .L_14)
	.align		4
.L_14:
        /*0048*/ 	.word	index@(.nv.constant0._Z6kerneliPi)
        /*004c*/ 	.short	0x0380
        /*004e*/ 	.short	0x0010


	//----- nvinfo : EIATTR_SW_WAR
	.align		4
.L_15:
        /*0050*/ 	.byte	0x04, 0x36
        /*0052*/ 	.short	(.L_17 - .L_16)
.L_16:
        /*0054*/ 	.word	0x00000008
.L_17:


//--------------------- .nv.callgraph             --------------------------
	.section	.nv.callgraph,"",@"SHT_CUDA_CALLGRAPH"
	.align	4
	.sectionentsize	8
	.align		4
        /*0000*/ 	.word	0x00000000
	.align		4
        /*0004*/ 	.word	0xffffffff
	.align		4
        /*0008*/ 	.word	0x00000000
	.align		4
        /*000c*/ 	.word	0xfffffffe
	.align		4
        /*0010*/ 	.word	0x00000000
	.align		4
        /*0014*/ 	.word	0xfffffffd
	.align		4
        /*0018*/ 	.word	0x00000000
	.align		4
        /*001c*/ 	.word	0xfffffffc


//--------------------- .text._Z6kerneliPi        --------------------------
	.section	.text._Z6kerneliPi,"ax",@progbits
	.align	128
        .global         _Z6kerneliPi
        .type           _Z6kerneliPi,@function
        .size           _Z6kerneliPi,(.L_x_1 - _Z6kerneliPi)
        .other          _Z6kerneliPi,@"STO_CUDA_ENTRY STV_DEFAULT"
_Z6kerneliPi:
.text._Z6kerneliPi:
[----:B------:R-:W-:Y:S01]  /*0000*/  LDC R1, c[0x0][0x37c] ;  /* 0x0000df00ff017b82 */ /* 0x000fe20000000800 */
[----:B------:R-:W0:Y:S07]  /*0010*/  S2R R7, SR_TID.X ;  /* 0x0000000000077919 */ /* 0x000e2e0000002100 */
[----:B------:R-:W0:Y:S01]  /*0020*/  S2UR UR6, SR_CTAID.X ;  /* 0x00000000000679c3 */ /* 0x000e220000002500 */
[----:B------:R-:W1:Y:S07]  /*0030*/  LDCU.64 UR4, c[0x0][0x358] ;  /* 0x00006b00ff0477ac */ /* 0x000e6e0008000a00 */
[----:B------:R-:W0:Y:S08]  /*0040*/  LDC R0, c[0x0][0x360] ;  /* 0x0000d800ff007b82 */ /* 0x000e300000000800 */
[----:B------:R-:W2:Y:S08]  /*0050*/  LDC R4, c[0x0][0x380] ;  /* 0x0000e000ff047b82 */ /* 0x000eb00000000800 */
[----:B------:R-:W3:Y:S01]  /*0060*/  LDC.64 R2, c[0x0][0x388] ;  /* 0x0000e200ff027b82 */ /* 0x000ee20000000a00 */
[----:B0-----:R-:W-:-:S02]  /*0070*/  IMAD R5, R0, UR6, R7 ;  /* 0x0000000600057c24 */ /* 0x001fc4000f8e0207 */
[----:B--2---:R-:W-:Y:S02]  /*0080*/  IMAD R7, R7, R4, UR6 ;  /* 0x0000000607077e24 */ /* 0x004fe4000f8e0204 */
[----:B---3--:R-:W-:-:S05]  /*0090*/  IMAD.WIDE R2, R5, 0x4, R2 ;  /* 0x0000000405027825 */ /* 0x008fca00078e0202 */
[----:B-1----:R-:W-:Y:S01]  /*00a0*/  STG.E desc[UR4][R2.64], R7 ;  /* 0x0000000702007986 */ /* 0x002fe2000c101904 */
[----:B------:R-:W-:Y:S05]  /*00b0*/  EXIT ;  /* 0x000000000000794d */ /* 0x000fea0003800000 */
.L_x_0:
[----:B------:R-:W-:-:S00]  /*00c0*/  BRA `(.L_x_0) ;  /* 0xfffffffc00fc7947 */ /* 0x000fc0000383ffff */
[----:B------:R-:W-:-:S00]  /*00d0*/  NOP ;  /* 0x0000000000007918 */ /* 0x000fc00000000000 */
        /* <DEDUP_REMOVED lines=10> */
.L_x_1:


//--------------------- .nv.shared.reserved.0     --------------------------
	.section	.nv.shared.reserved.0,"aw",@nobits
	.weak		__nv_reservedSMEM_offset_0_alias
	.size		__nv_reservedSMEM_offset_0_alias, 0, 64
	.other		__nv_reservedSMEM_offset_0_alias,@"STO_CUDA_RESERVED_SHARED STV_DEFAULT"
__nv_reservedSMEM_offset_0_alias:
	.zero		0
	.zero		64


//--------------------- .nv.constant0._Z6kerneliPi --------------------------
	.section	.nv.constant0._Z6kerneliPi,"a",@progbits
	.sectionflags	@""
	.align	4
.nv.constant0._Z6kerneliPi:
	.zero		912


//--------------------- SYMBOLS --------------------------

	.type		.nv.reservedSmem.offset0,@object
	.size		.nv.reservedSmem.offset0,0x4
